//
// Generated by NVIDIA NVVM Compiler
//
// Compiler Build ID: CL-36424714
// Cuda compilation tools, release 13.0, V13.0.88
// Based on NVVM 20.0.0
//

.version 9.0
.target sm_100
.address_size 64

	// .globl	_Z4evalPddS_i

.visible .entry _Z4evalPddS_i(
	.param .u64 .ptr .align 1 _Z4evalPddS_i_param_0,
	.param .f64 _Z4evalPddS_i_param_1,
	.param .u64 .ptr .align 1 _Z4evalPddS_i_param_2,
	.param .u32 _Z4evalPddS_i_param_3
)
{
	.reg .pred 	%p<10>;
	.reg .b32 	%r<23>;
	.reg .b64 	%rd<28>;
	.reg .b64 	%fd<60>;

	ld.param.u64 	%rd15, [_Z4evalPddS_i_param_0];
	ld.param.f64 	%fd1, [_Z4evalPddS_i_param_1];
	ld.param.u64 	%rd16, [_Z4evalPddS_i_param_2];
	ld.param.u32 	%r16, [_Z4evalPddS_i_param_3];
	cvta.to.global.u64 	%rd1, %rd16;
	cvta.to.global.u64 	%rd2, %rd15;
	setp.lt.s32 	%p1, %r16, 1;
	@%p1 bra 	$L__BB0_13;
	and.b32  	%r1, %r16, 15;
	setp.lt.u32 	%p2, %r16, 16;
	mov.b32 	%r20, 0;
	@%p2 bra 	$L__BB0_4;
	and.b32  	%r20, %r16, 2147483632;
	neg.s32 	%r18, %r20;
	add.s64 	%rd25, %rd2, 64;
	add.s64 	%rd24, %rd1, 64;
$L__BB0_3:
	.pragma "nounroll";
	ld.global.f64 	%fd2, [%rd25+-64];
	mul.f64 	%fd3, %fd1, %fd2;
	st.global.f64 	[%rd24+-64], %fd3;
	ld.global.f64 	%fd4, [%rd25+-56];
	mul.f64 	%fd5, %fd1, %fd4;
	st.global.f64 	[%rd24+-56], %fd5;
	ld.global.f64 	%fd6, [%rd25+-48];
	mul.f64 	%fd7, %fd1, %fd6;
	st.global.f64 	[%rd24+-48], %fd7;
	ld.global.f64 	%fd8, [%rd25+-40];
	mul.f64 	%fd9, %fd1, %fd8;
	st.global.f64 	[%rd24+-40], %fd9;
	ld.global.f64 	%fd10, [%rd25+-32];
	mul.f64 	%fd11, %fd1, %fd10;
	st.global.f64 	[%rd24+-32], %fd11;
	ld.global.f64 	%fd12, [%rd25+-24];
	mul.f64 	%fd13, %fd1, %fd12;
	st.global.f64 	[%rd24+-24], %fd13;
	ld.global.f64 	%fd14, [%rd25+-16];
	mul.f64 	%fd15, %fd1, %fd14;
	st.global.f64 	[%rd24+-16], %fd15;
	ld.global.f64 	%fd16, [%rd25+-8];
	mul.f64 	%fd17, %fd1, %fd16;
	st.global.f64 	[%rd24+-8], %fd17;
	ld.global.f64 	%fd18, [%rd25];
	mul.f64 	%fd19, %fd1, %fd18;
	st.global.f64 	[%rd24], %fd19;
	ld.global.f64 	%fd20, [%rd25+8];
	mul.f64 	%fd21, %fd1, %fd20;
	st.global.f64 	[%rd24+8], %fd21;
	ld.global.f64 	%fd22, [%rd25+16];
	mul.f64 	%fd23, %fd1, %fd22;
	st.global.f64 	[%rd24+16], %fd23;
	ld.global.f64 	%fd24, [%rd25+24];
	mul.f64 	%fd25, %fd1, %fd24;
	st.global.f64 	[%rd24+24], %fd25;
	ld.global.f64 	%fd26, [%rd25+32];
	mul.f64 	%fd27, %fd1, %fd26;
	st.global.f64 	[%rd24+32], %fd27;
	ld.global.f64 	%fd28, [%rd25+40];
	mul.f64 	%fd29, %fd1, %fd28;
	st.global.f64 	[%rd24+40], %fd29;
	ld.global.f64 	%fd30, [%rd25+48];
	mul.f64 	%fd31, %fd1, %fd30;
	st.global.f64 	[%rd24+48], %fd31;
	ld.global.f64 	%fd32, [%rd25+56];
	mul.f64 	%fd33, %fd1, %fd32;
	st.global.f64 	[%rd24+56], %fd33;
	add.s32 	%r18, %r18, 16;
	add.s64 	%rd25, %rd25, 128;
	add.s64 	%rd24, %rd24, 128;
	setp.ne.s32 	%p3, %r18, 0;
	@%p3 bra 	$L__BB0_3;
$L__BB0_4:
	setp.eq.s32 	%p4, %r1, 0;
	@%p4 bra 	$L__BB0_13;
	and.b32  	%r7, %r16, 7;
	setp.lt.u32 	%p5, %r1, 8;
	@%p5 bra 	$L__BB0_7;
	mul.wide.u32 	%rd17, %r20, 8;
	add.s64 	%rd18, %rd2, %rd17;
	ld.global.f64 	%fd34, [%rd18];
	mul.f64 	%fd35, %fd1, %fd34;
	add.s64 	%rd19, %rd1, %rd17;
	st.global.f64 	[%rd19], %fd35;
	ld.global.f64 	%fd36, [%rd18+8];
	mul.f64 	%fd37, %fd1, %fd36;
	st.global.f64 	[%rd19+8], %fd37;
	ld.global.f64 	%fd38, [%rd18+16];
	mul.f64 	%fd39, %fd1, %fd38;
	st.global.f64 	[%rd19+16], %fd39;
	ld.global.f64 	%fd40, [%rd18+24];
	mul.f64 	%fd41, %fd1, %fd40;
	st.global.f64 	[%rd19+24], %fd41;
	ld.global.f64 	%fd42, [%rd18+32];
	mul.f64 	%fd43, %fd1, %fd42;
	st.global.f64 	[%rd19+32], %fd43;
	ld.global.f64 	%fd44, [%rd18+40];
	mul.f64 	%fd45, %fd1, %fd44;
	st.global.f64 	[%rd19+40], %fd45;
	ld.global.f64 	%fd46, [%rd18+48];
	mul.f64 	%fd47, %fd1, %fd46;
	st.global.f64 	[%rd19+48], %fd47;
	ld.global.f64 	%fd48, [%rd18+56];
	mul.f64 	%fd49, %fd1, %fd48;
	st.global.f64 	[%rd19+56], %fd49;
	add.s32 	%r20, %r20, 8;
$L__BB0_7:
	setp.eq.s32 	%p6, %r7, 0;
	@%p6 bra 	$L__BB0_13;
	and.b32  	%r10, %r16, 3;
	setp.lt.u32 	%p7, %r7, 4;
	@%p7 bra 	$L__BB0_10;
	mul.wide.u32 	%rd20, %r20, 8;
	add.s64 	%rd21, %rd2, %rd20;
	ld.global.f64 	%fd50, [%rd21];
	mul.f64 	%fd51, %fd1, %fd50;
	add.s64 	%rd22, %rd1, %rd20;
	st.global.f64 	[%rd22], %fd51;
	ld.global.f64 	%fd52, [%rd21+8];
	mul.f64 	%fd53, %fd1, %fd52;
	st.global.f64 	[%rd22+8], %fd53;
	ld.global.f64 	%fd54, [%rd21+16];
	mul.f64 	%fd55, %fd1, %fd54;
	st.global.f64 	[%rd22+16], %fd55;
	ld.global.f64 	%fd56, [%rd21+24];
	mul.f64 	%fd57, %fd1, %fd56;
	st.global.f64 	[%rd22+24], %fd57;
	add.s32 	%r20, %r20, 4;
$L__BB0_10:
	setp.eq.s32 	%p8, %r10, 0;
	@%p8 bra 	$L__BB0_13;
	mul.wide.u32 	%rd23, %r20, 8;
	add.s64 	%rd27, %rd1, %rd23;
	add.s64 	%rd26, %rd2, %rd23;
	neg.s32 	%r22, %r10;
$L__BB0_12:
	.pragma "nounroll";
	ld.global.f64 	%fd58, [%rd26];
	mul.f64 	%fd59, %fd1, %fd58;
	st.global.f64 	[%rd27], %fd59;
	add.s64 	%rd27, %rd27, 8;
	add.s64 	%rd26, %rd26, 8;
	add.s32 	%r22, %r22, 1;
	setp.ne.s32 	%p9, %r22, 0;
	@%p9 bra 	$L__BB0_12;
$L__BB0_13:
	ret;

}


// ===== COMPILED SASS (sm_100) =====

	.target	sm_100

	.elftype	@"ET_EXEC"


//--------------------- .note.nv.tkinfo           --------------------------
	.section	.note.nv.tkinfo,"",@"SHT_NOTE"
	.sectionflags	@"SHF_NOTE_NV_TKINFO"
	.tkinfo
        /*0018*/ 	.word	0x00000002
        /*0030*/ 	.string	""
        /*0030*/ 	.string	"ptxas"
        /*0030*/ 	.string	"Cuda compilation tools, release 13.0, V13.0.88"
        /*0030*/ 	.string	"Build cuda_13.0.r13.0/compiler.36424714_0"
        /*0030*/ 	.string	"-arch sm_100 -m 64 "



//--------------------- .note.nv.cuinfo           --------------------------
	.section	.note.nv.cuinfo,"",@"SHT_NOTE"
	.sectionflags	@"SHF_NOTE_NV_CUINFO"
        /*0018*/ 	.short	0x0002
        /*001a*/ 	.short	0x0064
        /*001c*/ 	.short	0x0082
	.zero		2


//--------------------- .nv.info                  --------------------------
	.section	.nv.info,"",@"SHT_CUDA_INFO"
	.align	4


	//----- nvinfo : EIATTR_REGCOUNT
	.align		4
        /*0000*/ 	.byte	0x04, 0x2f
        /*0002*/ 	.short	(.L_1 - .L_0)
	.align		4
.L_0:
        /*0004*/ 	.word	index@(_Z4evalPddS_i)
        /*0008*/ 	.word	0x00000016


	//----- nvinfo : EIATTR_FRAME_SIZE
	.align		4
.L_1:
        /*000c*/ 	.byte	0x04, 0x11
        /*000e*/ 	.short	(.L_3 - .L_2)
	.align		4
.L_2:
        /*0010*/ 	.word	index@(_Z4evalPddS_i)
        /*0014*/ 	.word	0x00000000


	//----- nvinfo : EIATTR_MIN_STACK_SIZE
	.align		4
.L_3:
        /*0018*/ 	.byte	0x04, 0x12
        /*001a*/ 	.short	(.L_5 - .L_4)
	.align		4
.L_4:
        /*001c*/ 	.word	index@(_Z4evalPddS_i)
        /*0020*/ 	.word	0x00000000
.L_5:


//--------------------- .nv.compat                --------------------------
	.section	.nv.compat,"",@"SHT_CUDA_COMPAT_INFO"
	.align	4
        /*0000*/ 	.byte	0x02, 0x09, 0x00, 0x00, 0x02, 0x02, 0x01, 0x00, 0x02, 0x05, 0x05, 0x00, 0x03, 0x07, 0x01, 0x01
        /*0010*/ 	.byte	0x02, 0x03, 0x00, 0x00, 0x02, 0x06, 0x01, 0x00, 0x04, 0x0b, 0x08, 0x00, 0x01, 0x00, 0x00, 0x00
        /*0020*/ 	.byte	0x00, 0x00, 0x00, 0x00


//--------------------- .nv.info._Z4evalPddS_i    --------------------------
	.section	.nv.info._Z4evalPddS_i,"",@"SHT_CUDA_INFO"
	.sectionflags	@""
	.align	4


	//----- nvinfo : EIATTR_CUDA_API_VERSION
	.align		4
        /*0000*/ 	.byte	0x04, 0x37
        /*0002*/ 	.short	(.L_7 - .L_6)
.L_6:
        /*0004*/ 	.word	0x00000082


	//----- nvinfo : EIATTR_KPARAM_INFO
	.align		4
.L_7:
        /*0008*/ 	.byte	0x04, 0x17
        /*000a*/ 	.short	(.L_9 - .L_8)
.L_8:
        /*000c*/ 	.word	0x00000000
        /*0010*/ 	.short	0x0003
        /*0012*/ 	.short	0x0018
        /*0014*/ 	.byte	0x00, 0xf0, 0x11, 0x00


	//----- nvinfo : EIATTR_KPARAM_INFO
	.align		4
.L_9:
        /*0018*/ 	.byte	0x04, 0x17
        /*001a*/ 	.short	(.L_11 - .L_10)
.L_10:
        /*001c*/ 	.word	0x00000000
        /*0020*/ 	.short	0x0002
        /*0022*/ 	.short	0x0010
        /*0024*/ 	.byte	0x00, 0xf5, 0x21, 0x00


	//----- nvinfo : EIATTR_KPARAM_INFO
	.align		4
.L_11:
        /*0028*/ 	.byte	0x04, 0x17
        /*002a*/ 	.short	(.L_13 - .L_12)
.L_12:
        /*002c*/ 	.word	0x00000000
        /*0030*/ 	.short	0x0001
        /*0032*/ 	.short	0x0008
        /*0034*/ 	.byte	0x00, 0xf0, 0x21, 0x00


	//----- nvinfo : EIATTR_KPARAM_INFO
	.align		4
.L_13:
        /*0038*/ 	.byte	0x04, 0x17
        /*003a*/ 	.short	(.L_15 - .L_14)
.L_14:
        /*003c*/ 	.word	0x00000000
        /*0040*/ 	.short	0x0000
        /*0042*/ 	.short	0x0000
        /*0044*/ 	.byte	0x00, 0xf5, 0x21, 0x00


	//----- nvinfo : EIATTR_SPARSE_MMA_MASK
	.align		4
.L_15:
        /*0048*/ 	.byte	0x03, 0x50
        /*004a*/ 	.short	0x0000


	//----- nvinfo : EIATTR_MAXREG_COUNT
	.align		4
        /*004c*/ 	.byte	0x03, 0x1b
        /*004e*/ 	.short	0x00ff


	//----- nvinfo : EIATTR_MERCURY_ISA_VERSION
	.align		4
        /*0050*/ 	.byte	0x03, 0x5f
        /*0052*/ 	.short	0x0101


	//----- nvinfo : EIATTR_VRC_CTA_INIT_COUNT
	.align		4
        /*0054*/ 	.byte	0x02, 0x4a
	.zero		1
	.zero		1


	//----- nvinfo : EIATTR_EXIT_INSTR_OFFSETS
	.align		4
        /*0058*/ 	.byte	0x04, 0x1c
        /*005a*/ 	.short	(.L_17 - .L_16)


	//   ....[0]....
.L_16:
        /*005c*/ 	.word	0x00000030


	//   ....[1]....
        /*0060*/ 	.word	0x00000520


	//   ....[2]....
        /*0064*/ 	.word	0x00000750


	//   ....[3]....
        /*0068*/ 	.word	0x000008c0


	//   ....[4]....
        /*006c*/ 	.word	0x00000a30


	//----- nvinfo : EIATTR_CBANK_PARAM_SIZE
	.align		4
.L_17:
        /*0070*/ 	.byte	0x03, 0x19
        /*0072*/ 	.short	0x001c


	//----- nvinfo : EIATTR_PARAM_CBANK
	.align		4
        /*0074*/ 	.byte	0x04, 0x0a
        /*0076*/ 	.short	(.L_19 - .L_18)
	.align		4
.L_18:
        /*0078*/ 	.word	index@(.nv.constant0._Z4evalPddS_i)
        /*007c*/ 	.short	0x0380
        /*007e*/ 	.short	0x001c


	//----- nvinfo : EIATTR_SW_WAR
	.align		4
.L_19:
        /*0080*/ 	.byte	0x04, 0x36
        /*0082*/ 	.short	(.L_21 - .L_20)
.L_20:
        /*0084*/ 	.word	0x00000008
.L_21:


//--------------------- .nv.callgraph             --------------------------
	.section	.nv.callgraph,"",@"SHT_CUDA_CALLGRAPH"
	.align	4
	.sectionentsize	8
	.align		4
        /*0000*/ 	.word	0x00000000
	.align		4
        /*0004*/ 	.word	0xffffffff
	.align		4
        /*0008*/ 	.word	0x00000000
	.align		4
        /*000c*/ 	.word	0xfffffffe
	.align		4
        /*0010*/ 	.word	0x00000000
	.align		4
        /*0014*/ 	.word	0xfffffffd
	.align		4
        /*0018*/ 	.word	0x00000000
	.align		4
        /*001c*/ 	.word	0xfffffffc


//--------------------- .text._Z4evalPddS_i       --------------------------
	.section	.text._Z4evalPddS_i,"ax",@progbits
	.align	128
        .global         _Z4evalPddS_i
        .type           _Z4evalPddS_i,@function
        .size           _Z4evalPddS_i,(.L_x_6 - _Z4evalPddS_i)
        .other          _Z4evalPddS_i,@"STO_CUDA_ENTRY STV_DEFAULT"
_Z4evalPddS_i:
.text._Z4evalPddS_i:
[----:B------:R-:W-:Y:S08]  /*0000*/  LDC R1, c[0x0][0x37c] ;  /* 0x0000df00ff017b82 */ /* 0x000ff00000000800 */
[----:B------:R-:W0:Y:S02]  /*0010*/  LDC R2, c[0x0][0x398] ;  /* 0x0000e600ff027b82 */ /* 0x000e240000000800 */
[----:B0-----:R-:W-:-:S13]  /*0020*/  ISETP.GE.AND P0, PT, R2, 0x1, PT ;  /* 0x000000010200780c */ /* 0x001fda0003f06270 */
[----:B------:R-:W-:Y:S05]  /*0030*/  @!P0 EXIT ;  /* 0x000000000000894d */ /* 0x000fea0003800000 */
[C---:B------:R-:W-:Y:S01]  /*0040*/  ISETP.GE.U32.AND P1, PT, R2.reuse, 0x10, PT ;  /* 0x000000100200780c */ /* 0x040fe20003f26070 */
[----:B------:R-:W0:Y:S01]  /*0050*/  LDCU.64 UR8, c[0x0][0x358] ;  /* 0x00006b00ff0877ac */ /* 0x000e220008000a00 */
[----:B------:R-:W-:Y:S01]  /*0060*/  LOP3.LUT R18, R2, 0xf, RZ, 0xc0, !PT ;  /* 0x0000000f02127812 */ /* 0x000fe200078ec0ff */
[----:B------:R-:W-:-:S03]  /*0070*/  IMAD.MOV.U32 R0, RZ, RZ, RZ ;  /* 0x000000ffff007224 */ /* 0x000fc600078e00ff */
[----:B------:R-:W-:-:S07]  /*0080*/  ISETP.NE.AND P0, PT, R18, RZ, PT ;  /* 0x000000ff1200720c */ /* 0x000fce0003f05270 */
[----:B------:R-:W-:Y:S06]  /*0090*/  @!P1 BRA `(.L_x_0) ;  /* 0x0000000400209947 */ /* 0x000fec0003800000 */
[----:B------:R-:W1:Y:S01]  /*00a0*/  LDCU.64 UR6, c[0x0][0x380] ;  /* 0x00007000ff0677ac */ /* 0x000e620008000a00 */
[----:B------:R-:W-:Y:S01]  /*00b0*/  LOP3.LUT R0, R2, 0x7ffffff0, RZ, 0xc0, !PT ;  /* 0x7ffffff002007812 */ /* 0x000fe200078ec0ff */
[----:B------:R-:W2:Y:S04]  /*00c0*/  LDCU.64 UR4, c[0x0][0x390] ;  /* 0x00007200ff0477ac */ /* 0x000ea80008000a00 */
[----:B------:R-:W-:Y:S01]  /*00d0*/  IMAD.MOV R3, RZ, RZ, -R0 ;  /* 0x000000ffff037224 */ /* 0x000fe200078e0a00 */
[----:B------:R-:W3:Y:S01]  /*00e0*/  LDCU.64 UR10, c[0x0][0x388] ;  /* 0x00007100ff0a77ac */ /* 0x000ee20008000a00 */
[----:B-1----:R-:W-:Y:S02]  /*00f0*/  UIADD3 UR6, UP0, UPT, UR6, 0x40, URZ ;  /* 0x0000004006067890 */ /* 0x002fe4000ff1e0ff */
[----:B--2---:R-:W-:-:S02]  /*0100*/  UIADD3 UR4, UP1, UPT, UR4, 0x40, URZ ;  /* 0x0000004004047890 */ /* 0x004fc4000ff3e0ff */
[----:B------:R-:W-:Y:S02]  /*0110*/  UIADD3.X UR7, UPT, UPT, URZ, UR7, URZ, UP0, !UPT ;  /* 0x00000007ff077290 */ /* 0x000fe400087fe4ff */
[----:B------:R-:W-:Y:S01]  /*0120*/  IMAD.U32 R12, RZ, RZ, UR6 ;  /* 0x00000006ff0c7e24 */ /* 0x000fe2000f8e00ff */
[----:B------:R-:W-:Y:S01]  /*0130*/  UIADD3.X UR5, UPT, UPT, URZ, UR5, URZ, UP1, !UPT ;  /* 0x00000005ff057290 */ /* 0x000fe20008ffe4ff */
[----:B------:R-:W-:Y:S02]  /*0140*/  MOV R10, UR4 ;  /* 0x00000004000a7c02 */ /* 0x000fe40008000f00 */
[----:B------:R-:W-:-:S03]  /*0150*/  IMAD.U32 R13, RZ, RZ, UR7 ;  /* 0x00000007ff0d7e24 */ /* 0x000fc6000f8e00ff */
[----:B---3--:R-:W-:-:S07]  /*0160*/  IMAD.U32 R11, RZ, RZ, UR5 ;  /* 0x00000005ff0b7e24 */ /* 0x008fce000f8e00ff */
.L_x_1:
[----:B------:R-:W-:Y:S01]  /*0170*/  MOV R4, R12 ;  /* 0x0000000c00047202 */ /* 0x000fe20000000f00 */
[----:B------:R-:W-:-:S05]  /*0180*/  IMAD.MOV.U32 R5, RZ, RZ, R13 ;  /* 0x000000ffff057224 */ /* 0x000fca00078e000d */
[----:B0-2---:R-:W2:Y:S02]  /*0190*/  LDG.E.64 R6, desc[UR8][R4.64+-0x40] ;  /* 0xffffc00804067981 */ /* 0x005ea4000c1e1b00 */
[----:B--2---:R-:W-:Y:S01]  /*01a0*/  DMUL R8, R6, UR10 ;  /* 0x0000000a06087c28 */ /* 0x004fe20008000000 */
[----:B------:R-:W-:Y:S01]  /*01b0*/  IMAD.MOV.U32 R6, RZ, RZ, R10 ;  /* 0x000000ffff067224 */ /* 0x000fe200078e000a */
[----:B------:R-:W-:-:S05]  /*01c0*/  MOV R7, R11 ;  /* 0x0000000b00077202 */ /* 0x000fca0000000f00 */
[----:B------:R0:W-:Y:S04]  /*01d0*/  STG.E.64 desc[UR8][R6.64+-0x40], R8 ;  /* 0xffffc00806007986 */ /* 0x0001e8000c101b08 */
[----:B------:R-:W2:Y:S02]  /*01e0*/  LDG.E.64 R10, desc[UR8][R4.64+-0x38] ;  /* 0xffffc808040a7981 */ /* 0x000ea4000c1e1b00 */
[----:B--2---:R-:W-:-:S07]  /*01f0*/  DMUL R10, R10, UR10 ;  /* 0x0000000a0a0a7c28 */ /* 0x004fce0008000000 */
[----:B------:R1:W-:Y:S04]  /*0200*/  STG.E.64 desc[UR8][R6.64+-0x38], R10 ;  /* 0xffffc80a06007986 */ /* 0x0003e8000c101b08 */
[----:B------:R-:W2:Y:S02]  /*0210*/  LDG.E.64 R12, desc[UR8][R4.64+-0x30] ;  /* 0xffffd008040c7981 */ /* 0x000ea4000c1e1b00 */
[----:B--2---:R-:W-:-:S07]  /*0220*/  DMUL R12, R12, UR10 ;  /* 0x0000000a0c0c7c28 */ /* 0x004fce0008000000 */
[----:B------:R2:W-:Y:S04]  /*0230*/  STG.E.64 desc[UR8][R6.64+-0x30], R12 ;  /* 0xffffd00c06007986 */ /* 0x0005e8000c101b08 */
[----:B------:R-:W3:Y:S02]  /*0240*/  LDG.E.64 R14, desc[UR8][R4.64+-0x28] ;  /* 0xffffd808040e7981 */ /* 0x000ee4000c1e1b00 */
[----:B---3--:R-:W-:-:S07]  /*0250*/  DMUL R14, R14, UR10 ;  /* 0x0000000a0e0e7c28 */ /* 0x008fce0008000000 */
[----:B------:R3:W-:Y:S04]  /*0260*/  STG.E.64 desc[UR8][R6.64+-0x28], R14 ;  /* 0xffffd80e06007986 */ /* 0x0007e8000c101b08 */
[----:B------:R-:W4:Y:S02]  /*0270*/  LDG.E.64 R16, desc[UR8][R4.64+-0x20] ;  /* 0xffffe00804107981 */ /* 0x000f24000c1e1b00 */
[----:B----4-:R-:W-:-:S07]  /*0280*/  DMUL R16, R16, UR10 ;  /* 0x0000000a10107c28 */ /* 0x010fce0008000000 */
[----:B------:R4:W-:Y:S04]  /*0290*/  STG.E.64 desc[UR8][R6.64+-0x20], R16 ;  /* 0xffffe01006007986 */ /* 0x0009e8000c101b08 */
[----:B0-----:R-:W5:Y:S02]  /*02a0*/  LDG.E.64 R8, desc[UR8][R4.64+-0x18] ;  /* 0xffffe80804087981 */ /* 0x001f64000c1e1b00 */
[----:B-----5:R-:W-:-:S07]  /*02b0*/  DMUL R8, R8, UR10 ;  /* 0x0000000a08087c28 */ /* 0x020fce0008000000 */
[----:B------:R0:W-:Y:S04]  /*02c0*/  STG.E.64 desc[UR8][R6.64+-0x18], R8 ;  /* 0xffffe80806007986 */ /* 0x0001e8000c101b08 */
[----:B-1----:R-:W5:Y:S02]  /*02d0*/  LDG.E.64 R10, desc[UR8][R4.64+-0x10] ;  /* 0xfffff008040a7981 */ /* 0x002f64000c1e1b00 */
[----:B-----5:R-:W-:-:S07]  /*02e0*/  DMUL R10, R10, UR10 ;  /* 0x0000000a0a0a7c28 */ /* 0x020fce0008000000 */
[----:B------:R1:W-:Y:S04]  /*02f0*/  STG.E.64 desc[UR8][R6.64+-0x10], R10 ;  /* 0xfffff00a06007986 */ /* 0x0003e8000c101b08 */
[----:B--2---:R-:W2:Y:S02]  /*0300*/  LDG.E.64 R12, desc[UR8][R4.64+-0x8] ;  /* 0xfffff808040c7981 */ /* 0x004ea4000c1e1b00 */
[----:B--2---:R-:W-:-:S07]  /*0310*/  DMUL R12, R12, UR10 ;  /* 0x0000000a0c0c7c28 */ /* 0x004fce0008000000 */
[----:B------:R2:W-:Y:S04]  /*0320*/  STG.E.64 desc[UR8][R6.64+-0x8], R12 ;  /* 0xfffff80c06007986 */ /* 0x0005e8000c101b08 */
[----:B---3--:R-:W3:Y:S02]  /*0330*/  LDG.E.64 R14, desc[UR8][R4.64] ;  /* 0x00000008040e7981 */ /* 0x008ee4000c1e1b00 */
[----:B---3--:R-:W-:-:S07]  /*0340*/  DMUL R14, R14, UR10 ;  /* 0x0000000a0e0e7c28 */ /* 0x008fce0008000000 */
[----:B------:R3:W-:Y:S04]  /*0350*/  STG.E.64 desc[UR8][R6.64], R14 ;  /* 0x0000000e06007986 */ /* 0x0007e8000c101b08 */
[----:B----4-:R-:W4:Y:S02]  /*0360*/  LDG.E.64 R16, desc[UR8][R4.64+0x8] ;  /* 0x0000080804107981 */ /* 0x010f24000c1e1b00 */
[----:B----4-:R-:W-:-:S07]  /*0370*/  DMUL R16, R16, UR10 ;  /* 0x0000000a10107c28 */ /* 0x010fce0008000000 */
[----:B------:R4:W-:Y:S04]  /*0380*/  STG.E.64 desc[UR8][R6.64+0x8], R16 ;  /* 0x0000081006007986 */ /* 0x0009e8000c101b08 */
[----:B0-----:R-:W5:Y:S02]  /*0390*/  LDG.E.64 R8, desc[UR8][R4.64+0x10] ;  /* 0x0000100804087981 */ /* 0x001f64000c1e1b00 */
[----:B-----5:R-:W-:-:S07]  /*03a0*/  DMUL R8, R8, UR10 ;  /* 0x0000000a08087c28 */ /* 0x020fce0008000000 */
[----:B------:R0:W-:Y:S04]  /*03b0*/  STG.E.64 desc[UR8][R6.64+0x10], R8 ;  /* 0x0000100806007986 */ /* 0x0001e8000c101b08 */
[----:B-1----:R-:W5:Y:S02]  /*03c0*/  LDG.E.64 R10, desc[UR8][R4.64+0x18] ;  /* 0x00001808040a7981 */ /* 0x002f64000c1e1b00 */
[----:B-----5:R-:W-:-:S07]  /*03d0*/  DMUL R10, R10, UR10 ;  /* 0x0000000a0a0a7c28 */ /* 0x020fce0008000000 */
[----:B------:R-:W-:Y:S04]  /*03e0*/  STG.E.64 desc[UR8][R6.64+0x18], R10 ;  /* 0x0000180a06007986 */ /* 0x000fe8000c101b08 */
[----:B--2---:R-:W2:Y:S02]  /*03f0*/  LDG.E.64 R12, desc[UR8][R4.64+0x20] ;  /* 0x00002008040c7981 */ /* 0x004ea4000c1e1b00 */
[----:B--2---:R-:W-:-:S07]  /*0400*/  DMUL R12, R12, UR10 ;  /* 0x0000000a0c0c7c28 */ /* 0x004fce0008000000 */
[----:B------:R1:W-:Y:S04]  /*0410*/  STG.E.64 desc[UR8][R6.64+0x20], R12 ;  /* 0x0000200c06007986 */ /* 0x0003e8000c101b08 */
[----:B---3--:R-:W2:Y:S02]  /*0420*/  LDG.E.64 R14, desc[UR8][R4.64+0x28] ;  /* 0x00002808040e7981 */ /* 0x008ea4000c1e1b00 */
[----:B--2---:R-:W-:-:S07]  /*0430*/  DMUL R14, R14, UR10 ;  /* 0x0000000a0e0e7c28 */ /* 0x004fce0008000000 */
[----:B------:R2:W-:Y:S04]  /*0440*/  STG.E.64 desc[UR8][R6.64+0x28], R14 ;  /* 0x0000280e06007986 */ /* 0x0005e8000c101b08 */
[----:B----4-:R-:W3:Y:S01]  /*0450*/  LDG.E.64 R16, desc[UR8][R4.64+0x30] ;  /* 0x0000300804107981 */ /* 0x010ee2000c1e1b00 */
[----:B------:R-:W-:Y:S01]  /*0460*/  VIADD R3, R3, 0x10 ;  /* 0x0000001003037836 */ /* 0x000fe20000000000 */
[----:B---3--:R-:W-:-:S07]  /*0470*/  DMUL R16, R16, UR10 ;  /* 0x0000000a10107c28 */ /* 0x008fce0008000000 */
[----:B------:R2:W-:Y:S04]  /*0480*/  STG.E.64 desc[UR8][R6.64+0x30], R16 ;  /* 0x0000301006007986 */ /* 0x0005e8000c101b08 */
[----:B0-----:R-:W3:Y:S01]  /*0490*/  LDG.E.64 R8, desc[UR8][R4.64+0x38] ;  /* 0x0000380804087981 */ /* 0x001ee2000c1e1b00 */
[----:B------:R-:W-:Y:S02]  /*04a0*/  ISETP.NE.AND P1, PT, R3, RZ, PT ;  /* 0x000000ff0300720c */ /* 0x000fe40003f25270 */
[----:B-1----:R-:W-:Y:S02]  /*04b0*/  IADD3 R12, P2, PT, R4, 0x80, RZ ;  /* 0x00000080040c7810 */ /* 0x002fe40007f5e0ff */
[----:B------:R-:W-:-:S03]  /*04c0*/  IADD3 R10, P3, PT, R6, 0x80, RZ ;  /* 0x00000080060a7810 */ /* 0x000fc60007f7e0ff */
[----:B------:R-:W-:Y:S01]  /*04d0*/  IMAD.X R13, RZ, RZ, R5, P2 ;  /* 0x000000ffff0d7224 */ /* 0x000fe200010e0605 */
[----:B------:R-:W-:Y:S01]  /*04e0*/  IADD3.X R11, PT, PT, RZ, R7, RZ, P3, !PT ;  /* 0x00000007ff0b7210 */ /* 0x000fe20001ffe4ff */
[----:B---3--:R-:W-:-:S07]  /*04f0*/  DMUL R8, R8, UR10 ;  /* 0x0000000a08087c28 */ /* 0x008fce0008000000 */
[----:B------:R2:W-:Y:S01]  /*0500*/  STG.E.64 desc[UR8][R6.64+0x38], R8 ;  /* 0x0000380806007986 */ /* 0x0005e2000c101b08 */
[----:B------:R-:W-:Y:S05]  /*0510*/  @P1 BRA `(.L_x_1) ;  /* 0xfffffffc00141947 */ /* 0x000fea000383ffff */
.L_x_0:
[----:B0-----:R-:W-:Y:S05]  /*0520*/  @!P0 EXIT ;  /* 0x000000000000894d */ /* 0x001fea0003800000 */
[----:B------:R-:W-:Y:S02]  /*0530*/  ISETP.GE.U32.AND P0, PT, R18, 0x8, PT ;  /* 0x000000081200780c */ /* 0x000fe40003f06070 */
[----:B------:R-:W-:-:S04]  /*0540*/  LOP3.LUT R3, R2, 0x7, RZ, 0xc0, !PT ;  /* 0x0000000702037812 */ /* 0x000fc800078ec0ff */
[----:B------:R-:W-:-:S07]  /*0550*/  ISETP.NE.AND P1, PT, R3, RZ, PT ;  /* 0x000000ff0300720c */ /* 0x000fce0003f25270 */
[----:B------:R-:W-:Y:S06]  /*0560*/  @!P0 BRA `(.L_x_2) ;  /* 0x0000000000788947 */ /* 0x000fec0003800000 */
[----:B------:R-:W0:Y:S08]  /*0570*/  LDC.64 R4, c[0x0][0x380] ;  /* 0x0000e000ff047b82 */ /* 0x000e300000000a00 */
[----:B--2---:R-:W1:Y:S08]  /*0580*/  LDC.64 R6, c[0x0][0x388] ;  /* 0x0000e200ff067b82 */ /* 0x004e700000000a00 */
[----:B------:R-:W2:Y:S01]  /*0590*/  LDC.64 R12, c[0x0][0x390] ;  /* 0x0000e400ff0c7b82 */ /* 0x000ea20000000a00 */
[----:B0-----:R-:W-:-:S05]  /*05a0*/  IMAD.WIDE.U32 R4, R0, 0x8, R4 ;  /* 0x0000000800047825 */ /* 0x001fca00078e0004 */
[----:B------:R-:W1:Y:S02]  /*05b0*/  LDG.E.64 R8, desc[UR8][R4.64] ;  /* 0x0000000804087981 */ /* 0x000e64000c1e1b00 */
[----:B-1----:R-:W-:Y:S01]  /*05c0*/  DMUL R10, R8, R6 ;  /* 0x00000006080a7228 */ /* 0x002fe20000000000 */
[----:B--2---:R-:W-:-:S06]  /*05d0*/  IMAD.WIDE.U32 R8, R0, 0x8, R12 ;  /* 0x0000000800087825 */ /* 0x004fcc00078e000c */
[----:B------:R0:W-:Y:S04]  /*05e0*/  STG.E.64 desc[UR8][R8.64], R10 ;  /* 0x0000000a08007986 */ /* 0x0001e8000c101b08 */
[----:B------:R-:W2:Y:S02]  /*05f0*/  LDG.E.64 R12, desc[UR8][R4.64+0x8] ;  /* 0x00000808040c7981 */ /* 0x000ea4000c1e1b00 */
[----:B--2---:R-:W-:-:S07]  /*0600*/  DMUL R12, R12, R6 ;  /* 0x000000060c0c7228 */ /* 0x004fce0000000000 */
[----:B------:R1:W-:Y:S04]  /*0610*/  STG.E.64 desc[UR8][R8.64+0x8], R12 ;  /* 0x0000080c08007986 */ /* 0x0003e8000c101b08 */
[----:B------:R-:W2:Y:S02]  /*0620*/  LDG.E.64 R14, desc[UR8][R4.64+0x10] ;  /* 0x00001008040e7981 */ /* 0x000ea4000c1e1b00 */
[----:B--2---:R-:W-:-:S07]  /*0630*/  DMUL R14, R14, R6 ;  /* 0x000000060e0e7228 */ /* 0x004fce0000000000 */
[----:B------:R2:W-:Y:S04]  /*0640*/  STG.E.64 desc[UR8][R8.64+0x10], R14 ;  /* 0x0000100e08007986 */ /* 0x0005e8000c101b08 */
[----:B------:R-:W3:Y:S02]  /*0650*/  LDG.E.64 R16, desc[UR8][R4.64+0x18] ;  /* 0x0000180804107981 */ /* 0x000ee4000c1e1b00 */
[----:B---3--:R-:W-:-:S07]  /*0660*/  DMUL R16, R16, R6 ;  /* 0x0000000610107228 */ /* 0x008fce0000000000 */
[----:B------:R3:W-:Y:S04]  /*0670*/  STG.E.64 desc[UR8][R8.64+0x18], R16 ;  /* 0x0000181008007986 */ /* 0x0007e8000c101b08 */
[----:B------:R-:W4:Y:S02]  /*0680*/  LDG.E.64 R18, desc[UR8][R4.64+0x20] ;  /* 0x0000200804127981 */ /* 0x000f24000c1e1b00 */
[----:B----4-:R-:W-:-:S07]  /*0690*/  DMUL R18, R18, R6 ;  /* 0x0000000612127228 */ /* 0x010fce0000000000 */
[----:B------:R3:W-:Y:S04]  /*06a0*/  STG.E.64 desc[UR8][R8.64+0x20], R18 ;  /* 0x0000201208007986 */ /* 0x0007e8000c101b08 */
[----:B0-----:R-:W4:Y:S02]  /*06b0*/  LDG.E.64 R10, desc[UR8][R4.64+0x28] ;  /* 0x00002808040a7981 */ /* 0x001f24000c1e1b00 */
[----:B----4-:R-:W-:-:S07]  /*06c0*/  DMUL R10, R10, R6 ;  /* 0x000000060a0a7228 */ /* 0x010fce0000000000 */
[----:B------:R3:W-:Y:S04]  /*06d0*/  STG.E.64 desc[UR8][R8.64+0x28], R10 ;  /* 0x0000280a08007986 */ /* 0x0007e8000c101b08 */
[----:B-1----:R-:W4:Y:S02]  /*06e0*/  LDG.E.64 R12, desc[UR8][R4.64+0x30] ;  /* 0x00003008040c7981 */ /* 0x002f24000c1e1b00 */
[----:B----4-:R-:W-:-:S07]  /*06f0*/  DMUL R12, R12, R6 ;  /* 0x000000060c0c7228 */ /* 0x010fce0000000000 */
[----:B------:R3:W-:Y:S04]  /*0700*/  STG.E.64 desc[UR8][R8.64+0x30], R12 ;  /* 0x0000300c08007986 */ /* 0x0007e8000c101b08 */
[----:B--2---:R-:W2:Y:S01]  /*0710*/  LDG.E.64 R14, desc[UR8][R4.64+0x38] ;  /* 0x00003808040e7981 */ /* 0x004ea2000c1e1b00 */
[----:B------:R-:W-:Y:S01]  /*0720*/  VIADD R0, R0, 0x8 ;  /* 0x0000000800007836 */ /* 0x000fe20000000000 */
[----:B--2---:R-:W-:-:S07]  /*0730*/  DMUL R14, R14, R6 ;  /* 0x000000060e0e7228 */ /* 0x004fce0000000000 */
[----:B------:R3:W-:Y:S04]  /*0740*/  STG.E.64 desc[UR8][R8.64+0x38], R14 ;  /* 0x0000380e08007986 */ /* 0x0007e8000c101b08 */
.L_x_2:
[----:B------:R-:W-:Y:S05]  /*0750*/  @!P1 EXIT ;  /* 0x000000000000994d */ /* 0x000fea0003800000 */
[----:B------:R-:W-:Y:S02]  /*0760*/  ISETP.GE.U32.AND P0, PT, R3, 0x4, PT ;  /* 0x000000040300780c */ /* 0x000fe40003f06070 */
[----:B------:R-:W-:-:S04]  /*0770*/  LOP3.LUT R2, R2, 0x3, RZ, 0xc0, !PT ;  /* 0x0000000302027812 */ /* 0x000fc800078ec0ff */
[----:B------:R-:W-:-:S07]  /*0780*/  ISETP.NE.AND P1, PT, R2, RZ, PT ;  /* 0x000000ff0200720c */ /* 0x000fce0003f25270 */
[----:B------:R-:W-:Y:S06]  /*0790*/  @!P0 BRA `(.L_x_3) ;  /* 0x0000000000488947 */ /* 0x000fec0003800000 */
[----:B------:R-:W0:Y:S08]  /*07a0*/  LDC.64 R4, c[0x0][0x380] ;  /* 0x0000e000ff047b82 */ /* 0x000e300000000a00 */
[----:B--23--:R-:W1:Y:S08]  /*07b0*/  LDC.64 R14, c[0x0][0x388] ;  /* 0x0000e200ff0e7b82 */ /* 0x00ce700000000a00 */
[----:B------:R-:W2:Y:S01]  /*07c0*/  LDC.64 R6, c[0x0][0x390] ;  /* 0x0000e400ff067b82 */ /* 0x000ea20000000a00 */
[----:B0-----:R-:W-:-:S05]  /*07d0*/  IMAD.WIDE.U32 R12, R0, 0x8, R4 ;  /* 0x00000008000c7825 */ /* 0x001fca00078e0004 */
[----:B------:R-:W1:Y:S01]  /*07e0*/  LDG.E.64 R4, desc[UR8][R12.64] ;  /* 0x000000080c047981 */ /* 0x000e62000c1e1b00 */
[----:B--2---:R-:W-:Y:S01]  /*07f0*/  IMAD.WIDE.U32 R16, R0, 0x8, R6 ;  /* 0x0000000800107825 */ /* 0x004fe200078e0006 */
[----:B-1----:R-:W-:-:S07]  /*0800*/  DMUL R4, R4, R14 ;  /* 0x0000000e04047228 */ /* 0x002fce0000000000 */
[----:B------:R0:W-:Y:S04]  /*0810*/  STG.E.64 desc[UR8][R16.64], R4 ;  /* 0x0000000410007986 */ /* 0x0001e8000c101b08 */
[----:B------:R-:W2:Y:S02]  /*0820*/  LDG.E.64 R6, desc[UR8][R12.64+0x8] ;  /* 0x000008080c067981 */ /* 0x000ea4000c1e1b00 */
[----:B--2---:R-:W-:-:S07]  /*0830*/  DMUL R6, R6, R14 ;  /* 0x0000000e06067228 */ /* 0x004fce0000000000 */
[----:B------:R0:W-:Y:S04]  /*0840*/  STG.E.64 desc[UR8][R16.64+0x8], R6 ;  /* 0x0000080610007986 */ /* 0x0001e8000c101b08 */
[----:B------:R-:W2:Y:S02]  /*0850*/  LDG.E.64 R8, desc[UR8][R12.64+0x10] ;  /* 0x000010080c087981 */ /* 0x000ea4000c1e1b00 */
[----:B--2---:R-:W-:-:S07]  /*0860*/  DMUL R8, R8, R14 ;  /* 0x0000000e08087228 */ /* 0x004fce0000000000 */
[----:B------:R0:W-:Y:S04]  /*0870*/  STG.E.64 desc[UR8][R16.64+0x10], R8 ;  /* 0x0000100810007986 */ /* 0x0001e8000c101b08 */
[----:B------:R-:W2:Y:S01]  /*0880*/  LDG.E.64 R10, desc[UR8][R12.64+0x18] ;  /* 0x000018080c0a7981 */ /* 0x000ea2000c1e1b00 */
[----:B------:R-:W-:Y:S01]  /*0890*/  VIADD R0, R0, 0x4 ;  /* 0x0000000400007836 */ /* 0x000fe20000000000 */
[----:B--2---:R-:W-:-:S07]  /*08a0*/  DMUL R10, R10, R14 ;  /* 0x0000000e0a0a7228 */ /* 0x004fce0000000000 */
[----:B------:R0:W-:Y:S04]  /*08b0*/  STG.E.64 desc[UR8][R16.64+0x18], R10 ;  /* 0x0000180a10007986 */ /* 0x0001e8000c101b08 */
.L_x_3:
[----:B------:R-:W-:Y:S05]  /*08c0*/  @!P1 EXIT ;  /* 0x000000000000994d */ /* 0x000fea0003800000 */
[----:B0-----:R-:W0:Y:S01]  /*08d0*/  LDC.64 R4, c[0x0][0x390] ;  /* 0x0000e400ff047b82 */ /* 0x001e220000000a00 */
[----:B------:R-:W1:Y:S07]  /*08e0*/  LDCU.64 UR4, c[0x0][0x388] ;  /* 0x00007100ff0477ac */ /* 0x000e6e0008000a00 */
[----:B--2---:R-:W2:Y:S01]  /*08f0*/  LDC.64 R6, c[0x0][0x380] ;  /* 0x0000e000ff067b82 */ /* 0x004ea20000000a00 */
[----:B0-----:R-:W-:-:S04]  /*0900*/  IMAD.WIDE.U32 R4, R0, 0x8, R4 ;  /* 0x0000000800047825 */ /* 0x001fc800078e0004 */
[----:B---3--:R-:W-:Y:S01]  /*0910*/  IMAD.MOV.U32 R9, RZ, RZ, R5 ;  /* 0x000000ffff097224 */ /* 0x008fe200078e0005 */
[----:B------:R-:W-:Y:S01]  /*0920*/  MOV R8, R4 ;  /* 0x0000000400087202 */ /* 0x000fe20000000f00 */
[----:B--2---:R-:W-:-:S04]  /*0930*/  IMAD.WIDE.U32 R6, R0, 0x8, R6 ;  /* 0x0000000800067825 */ /* 0x004fc800078e0006 */
[----:B-1----:R-:W-:-:S07]  /*0940*/  IMAD.MOV R0, RZ, RZ, -R2 ;  /* 0x000000ffff007224 */ /* 0x002fce00078e0a02 */
.L_x_4:
[----:B0-----:R-:W-:Y:S01]  /*0950*/  MOV R4, R6 ;  /* 0x0000000600047202 */ /* 0x001fe20000000f00 */
[----:B------:R-:W-:-:S05]  /*0960*/  IMAD.MOV.U32 R5, RZ, RZ, R7 ;  /* 0x000000ffff057224 */ /* 0x000fca00078e0007 */
[----:B------:R0:W2:Y:S01]  /*0970*/  LDG.E.64 R2, desc[UR8][R4.64] ;  /* 0x0000000804027981 */ /* 0x0000a2000c1e1b00 */
[----:B------:R-:W-:Y:S01]  /*0980*/  VIADD R0, R0, 0x1 ;  /* 0x0000000100007836 */ /* 0x000fe20000000000 */
[----:B------:R-:W-:-:S04]  /*0990*/  IADD3 R6, P2, PT, R6, 0x8, RZ ;  /* 0x0000000806067810 */ /* 0x000fc80007f5e0ff */
[----:B------:R-:W-:Y:S02]  /*09a0*/  ISETP.NE.AND P0, PT, R0, RZ, PT ;  /* 0x000000ff0000720c */ /* 0x000fe40003f05270 */
[----:B------:R-:W-:Y:S01]  /*09b0*/  IADD3.X R7, PT, PT, RZ, R7, RZ, P2, !PT ;  /* 0x00000007ff077210 */ /* 0x000fe200017fe4ff */
[----:B0-----:R-:W-:Y:S01]  /*09c0*/  IMAD.MOV.U32 R4, RZ, RZ, R8 ;  /* 0x000000ffff047224 */ /* 0x001fe200078e0008 */
[----:B------:R-:W-:Y:S02]  /*09d0*/  MOV R5, R9 ;  /* 0x0000000900057202 */ /* 0x000fe40000000f00 */
[----:B------:R-:W-:-:S05]  /*09e0*/  IADD3 R8, P1, PT, R8, 0x8, RZ ;  /* 0x0000000808087810 */ /* 0x000fca0007f3e0ff */
[----:B------:R-:W-:Y:S01]  /*09f0*/  IMAD.X R9, RZ, RZ, R9, P1 ;  /* 0x000000ffff097224 */ /* 0x000fe200008e0609 */
[----:B--2---:R-:W-:-:S07]  /*0a00*/  DMUL R2, R2, UR4 ;  /* 0x0000000402027c28 */ /* 0x004fce0008000000 */
[----:B------:R0:W-:Y:S01]  /*0a10*/  STG.E.64 desc[UR8][R4.64], R2 ;  /* 0x0000000204007986 */ /* 0x0001e2000c101b08 */
[----:B------:R-:W-:Y:S05]  /*0a20*/  @P0 BRA `(.L_x_4) ;  /* 0xfffffffc00c80947 */ /* 0x000fea000383ffff */
[----:B------:R-:W-:Y:S05]  /*0a30*/  EXIT ;  /* 0x000000000000794d */ /* 0x000fea0003800000 */
.L_x_5:
[----:B------:R-:W-:-:S00]  /*0a40*/  BRA `(.L_x_5) ;  /* 0xfffffffc00fc7947 */ /* 0x000fc0000383ffff */
[----:B------:R-:W-:-:S00]  /*0a50*/  NOP ;  /* 0x0000000000007918 */ /* 0x000fc00000000000 */
        /* <DEDUP_REMOVED lines=10> */
.L_x_6:


//--------------------- .nv.shared.reserved.0     --------------------------
	.section	.nv.shared.reserved.0,"aw",@nobits
	.weak		__nv_reservedSMEM_offset_0_alias
	.size		__nv_reservedSMEM_offset_0_alias, 0, 64
	.other		__nv_reservedSMEM_offset_0_alias,@"STO_CUDA_RESERVED_SHARED STV_DEFAULT"
__nv_reservedSMEM_offset_0_alias:
	.zero		0
	.zero		64


//--------------------- .nv.constant0._Z4evalPddS_i --------------------------
	.section	.nv.constant0._Z4evalPddS_i,"a",@progbits
	.sectionflags	@""
	.align	4
.nv.constant0._Z4evalPddS_i:
	.zero		924


//--------------------- SYMBOLS --------------------------

	.type		.nv.reservedSmem.offset0,@object
	.size		.nv.reservedSmem.offset0,0x4
